//
// Generated by NVIDIA NVVM Compiler
//
// Compiler Build ID: CL-36424714
// Cuda compilation tools, release 13.0, V13.0.88
// Based on NVVM 20.0.0
//

.version 9.0
.target sm_100
.address_size 64

	// .globl	_Z9mergePassPiS_ii

.visible .entry _Z9mergePassPiS_ii(
	.param .u64 .ptr .align 1 _Z9mergePassPiS_ii_param_0,
	.param .u64 .ptr .align 1 _Z9mergePassPiS_ii_param_1,
	.param .u32 _Z9mergePassPiS_ii_param_2,
	.param .u32 _Z9mergePassPiS_ii_param_3
)
{
	.reg .pred 	%p<19>;
	.reg .b32 	%r<100>;
	.reg .b64 	%rd<33>;

	ld.param.u64 	%rd7, [_Z9mergePassPiS_ii_param_0];
	ld.param.u64 	%rd8, [_Z9mergePassPiS_ii_param_1];
	ld.param.u32 	%r53, [_Z9mergePassPiS_ii_param_2];
	ld.param.u32 	%r54, [_Z9mergePassPiS_ii_param_3];
	cvta.to.global.u64 	%rd1, %rd8;
	cvta.to.global.u64 	%rd2, %rd7;
	mov.u32 	%r55, %ctaid.x;
	mov.u32 	%r56, %ntid.x;
	mov.u32 	%r57, %tid.x;
	mad.lo.s32 	%r58, %r55, %r56, %r57;
	mul.lo.s32 	%r59, %r53, %r58;
	shl.b32 	%r77, %r59, 1;
	setp.ge.s32 	%p1, %r77, %r54;
	@%p1 bra 	$L__BB0_16;
	add.s32 	%r60, %r77, %r53;
	min.s32 	%r2, %r60, %r54;
	add.s32 	%r61, %r60, %r53;
	min.s32 	%r3, %r61, %r54;
	setp.lt.s32 	%p2, %r53, 1;
	setp.ge.s32 	%p3, %r60, %r3;
	or.pred  	%p4, %p2, %p3;
	mov.u32 	%r78, %r2;
	mov.u32 	%r88, %r77;
	@%p4 bra 	$L__BB0_2;
	bra.uni 	$L__BB0_17;
$L__BB0_2:
	setp.ge.s32 	%p9, %r77, %r2;
	@%p9 bra 	$L__BB0_9;
	sub.s32 	%r63, %r2, %r77;
	and.b32  	%r7, %r63, 3;
	setp.eq.s32 	%p10, %r7, 0;
	mov.u32 	%r84, %r77;
	@%p10 bra 	$L__BB0_6;
	neg.s32 	%r80, %r7;
	mov.u32 	%r84, %r77;
$L__BB0_5:
	.pragma "nounroll";
	mul.wide.s32 	%rd17, %r88, 4;
	add.s64 	%rd18, %rd1, %rd17;
	mul.wide.s32 	%rd19, %r84, 4;
	add.s64 	%rd20, %rd2, %rd19;
	add.s32 	%r84, %r84, 1;
	ld.global.u32 	%r64, [%rd20];
	add.s32 	%r88, %r88, 1;
	st.global.u32 	[%rd18], %r64;
	add.s32 	%r80, %r80, 1;
	setp.ne.s32 	%p11, %r80, 0;
	@%p11 bra 	$L__BB0_5;
$L__BB0_6:
	sub.s32 	%r65, %r77, %r2;
	setp.gt.u32 	%p12, %r65, -4;
	@%p12 bra 	$L__BB0_9;
	add.s64 	%rd3, %rd2, 8;
	sub.s32 	%r94, %r84, %r2;
	add.s64 	%rd4, %rd1, 8;
$L__BB0_8:
	mul.wide.s32 	%rd21, %r84, 4;
	add.s64 	%rd22, %rd3, %rd21;
	mul.wide.s32 	%rd23, %r88, 4;
	add.s64 	%rd24, %rd4, %rd23;
	ld.global.u32 	%r66, [%rd22+-8];
	st.global.u32 	[%rd24+-8], %r66;
	ld.global.u32 	%r67, [%rd22+-4];
	st.global.u32 	[%rd24+-4], %r67;
	ld.global.u32 	%r68, [%rd22];
	st.global.u32 	[%rd24], %r68;
	add.s32 	%r84, %r84, 4;
	ld.global.u32 	%r69, [%rd22+4];
	add.s32 	%r88, %r88, 4;
	st.global.u32 	[%rd24+4], %r69;
	add.s32 	%r94, %r94, 4;
	setp.eq.s32 	%p13, %r94, 0;
	@%p13 bra 	$L__BB0_9;
	bra.uni 	$L__BB0_8;
$L__BB0_9:
	setp.ge.s32 	%p14, %r78, %r3;
	@%p14 bra 	$L__BB0_16;
	sub.s32 	%r70, %r3, %r78;
	and.b32  	%r30, %r70, 3;
	setp.eq.s32 	%p15, %r30, 0;
	mov.u32 	%r93, %r78;
	@%p15 bra 	$L__BB0_13;
	neg.s32 	%r89, %r30;
	mov.u32 	%r93, %r78;
$L__BB0_12:
	.pragma "nounroll";
	mul.wide.s32 	%rd25, %r88, 4;
	add.s64 	%rd26, %rd1, %rd25;
	mul.wide.s32 	%rd27, %r93, 4;
	add.s64 	%rd28, %rd2, %rd27;
	add.s32 	%r93, %r93, 1;
	ld.global.u32 	%r71, [%rd28];
	add.s32 	%r88, %r88, 1;
	st.global.u32 	[%rd26], %r71;
	add.s32 	%r89, %r89, 1;
	setp.ne.s32 	%p16, %r89, 0;
	@%p16 bra 	$L__BB0_12;
$L__BB0_13:
	sub.s32 	%r72, %r78, %r3;
	setp.gt.u32 	%p17, %r72, -4;
	@%p17 bra 	$L__BB0_16;
	add.s64 	%rd5, %rd2, 8;
	sub.s32 	%r97, %r93, %r3;
	add.s64 	%rd6, %rd1, 8;
$L__BB0_15:
	mul.wide.s32 	%rd29, %r93, 4;
	add.s64 	%rd30, %rd5, %rd29;
	mul.wide.s32 	%rd31, %r88, 4;
	add.s64 	%rd32, %rd6, %rd31;
	ld.global.u32 	%r73, [%rd30+-8];
	st.global.u32 	[%rd32+-8], %r73;
	ld.global.u32 	%r74, [%rd30+-4];
	st.global.u32 	[%rd32+-4], %r74;
	ld.global.u32 	%r75, [%rd30];
	st.global.u32 	[%rd32], %r75;
	add.s32 	%r93, %r93, 4;
	ld.global.u32 	%r76, [%rd30+4];
	add.s32 	%r88, %r88, 4;
	st.global.u32 	[%rd32+4], %r76;
	add.s32 	%r97, %r97, 4;
	setp.ne.s32 	%p18, %r97, 0;
	@%p18 bra 	$L__BB0_15;
$L__BB0_16:
	ret;
$L__BB0_17:
	mul.wide.s32 	%rd9, %r77, 4;
	add.s64 	%rd10, %rd2, %rd9;
	ld.global.u32 	%r22, [%rd10];
	mul.wide.s32 	%rd11, %r78, 4;
	add.s64 	%rd12, %rd2, %rd11;
	ld.global.u32 	%r23, [%rd12];
	setp.gt.s32 	%p5, %r22, %r23;
	@%p5 bra 	$L__BB0_19;
	mul.wide.s32 	%rd13, %r88, 4;
	add.s64 	%rd14, %rd1, %rd13;
	st.global.u32 	[%rd14], %r22;
	add.s32 	%r77, %r77, 1;
	bra.uni 	$L__BB0_20;
$L__BB0_19:
	mul.wide.s32 	%rd15, %r88, 4;
	add.s64 	%rd16, %rd1, %rd15;
	st.global.u32 	[%rd16], %r23;
	add.s32 	%r78, %r78, 1;
$L__BB0_20:
	add.s32 	%r88, %r88, 1;
	setp.lt.s32 	%p6, %r77, %r2;
	setp.lt.s32 	%p7, %r78, %r3;
	and.pred  	%p8, %p6, %p7;
	@%p8 bra 	$L__BB0_17;
	bra.uni 	$L__BB0_2;

}


// ===== COMPILED SASS (sm_100) =====

	.target	sm_100

	.elftype	@"ET_EXEC"


//--------------------- .note.nv.tkinfo           --------------------------
	.section	.note.nv.tkinfo,"",@"SHT_NOTE"
	.sectionflags	@"SHF_NOTE_NV_TKINFO"
	.tkinfo
        /*0018*/ 	.word	0x00000002
        /*0030*/ 	.string	""
        /*0030*/ 	.string	"ptxas"
        /*0030*/ 	.string	"Cuda compilation tools, release 13.0, V13.0.88"
        /*0030*/ 	.string	"Build cuda_13.0.r13.0/compiler.36424714_0"
        /*0030*/ 	.string	"-arch sm_100 -m 64 "



//--------------------- .note.nv.cuinfo           --------------------------
	.section	.note.nv.cuinfo,"",@"SHT_NOTE"
	.sectionflags	@"SHF_NOTE_NV_CUINFO"
        /*0018*/ 	.short	0x0002
        /*001a*/ 	.short	0x0064
        /*001c*/ 	.short	0x0082
	.zero		2


//--------------------- .nv.info                  --------------------------
	.section	.nv.info,"",@"SHT_CUDA_INFO"
	.align	4


	//----- nvinfo : EIATTR_REGCOUNT
	.align		4
        /*0000*/ 	.byte	0x04, 0x2f
        /*0002*/ 	.short	(.L_1 - .L_0)
	.align		4
.L_0:
        /*0004*/ 	.word	index@(_Z9mergePassPiS_ii)
        /*0008*/ 	.word	0x00000018


	//----- nvinfo : EIATTR_FRAME_SIZE
	.align		4
.L_1:
        /*000c*/ 	.byte	0x04, 0x11
        /*000e*/ 	.short	(.L_3 - .L_2)
	.align		4
.L_2:
        /*0010*/ 	.word	index@(_Z9mergePassPiS_ii)
        /*0014*/ 	.word	0x00000000


	//----- nvinfo : EIATTR_MIN_STACK_SIZE
	.align		4
.L_3:
        /*0018*/ 	.byte	0x04, 0x12
        /*001a*/ 	.short	(.L_5 - .L_4)
	.align		4
.L_4:
        /*001c*/ 	.word	index@(_Z9mergePassPiS_ii)
        /*0020*/ 	.word	0x00000000
.L_5:


//--------------------- .nv.compat                --------------------------
	.section	.nv.compat,"",@"SHT_CUDA_COMPAT_INFO"
	.align	4
        /*0000*/ 	.byte	0x02, 0x09, 0x00, 0x00, 0x02, 0x02, 0x01, 0x00, 0x02, 0x05, 0x05, 0x00, 0x03, 0x07, 0x01, 0x01
        /*0010*/ 	.byte	0x02, 0x03, 0x00, 0x00, 0x02, 0x06, 0x01, 0x00, 0x04, 0x0b, 0x08, 0x00, 0x09, 0x00, 0x00, 0x00
        /*0020*/ 	.byte	0x00, 0x00, 0x00, 0x00


//--------------------- .nv.info._Z9mergePassPiS_ii --------------------------
	.section	.nv.info._Z9mergePassPiS_ii,"",@"SHT_CUDA_INFO"
	.sectionflags	@""
	.align	4


	//----- nvinfo : EIATTR_CUDA_API_VERSION
	.align		4
        /*0000*/ 	.byte	0x04, 0x37
        /*0002*/ 	.short	(.L_7 - .L_6)
.L_6:
        /*0004*/ 	.word	0x00000082


	//----- nvinfo : EIATTR_KPARAM_INFO
	.align		4
.L_7:
        /*0008*/ 	.byte	0x04, 0x17
        /*000a*/ 	.short	(.L_9 - .L_8)
.L_8:
        /*000c*/ 	.word	0x00000000
        /*0010*/ 	.short	0x0003
        /*0012*/ 	.short	0x0014
        /*0014*/ 	.byte	0x00, 0xf0, 0x11, 0x00


	//----- nvinfo : EIATTR_KPARAM_INFO
	.align		4
.L_9:
        /*0018*/ 	.byte	0x04, 0x17
        /*001a*/ 	.short	(.L_11 - .L_10)
.L_10:
        /*001c*/ 	.word	0x00000000
        /*0020*/ 	.short	0x0002
        /*0022*/ 	.short	0x0010
        /*0024*/ 	.byte	0x00, 0xf0, 0x11, 0x00


	//----- nvinfo : EIATTR_KPARAM_INFO
	.align		4
.L_11:
        /*0028*/ 	.byte	0x04, 0x17
        /*002a*/ 	.short	(.L_13 - .L_12)
.L_12:
        /*002c*/ 	.word	0x00000000
        /*0030*/ 	.short	0x0001
        /*0032*/ 	.short	0x0008
        /*0034*/ 	.byte	0x00, 0xf5, 0x21, 0x00


	//----- nvinfo : EIATTR_KPARAM_INFO
	.align		4
.L_13:
        /*0038*/ 	.byte	0x04, 0x17
        /*003a*/ 	.short	(.L_15 - .L_14)
.L_14:
        /*003c*/ 	.word	0x00000000
        /*0040*/ 	.short	0x0000
        /*0042*/ 	.short	0x0000
        /*0044*/ 	.byte	0x00, 0xf5, 0x21, 0x00


	//----- nvinfo : EIATTR_SPARSE_MMA_MASK
	.align		4
.L_15:
        /*0048*/ 	.byte	0x03, 0x50
        /*004a*/ 	.short	0x0000


	//----- nvinfo : EIATTR_MAXREG_COUNT
	.align		4
        /*004c*/ 	.byte	0x03, 0x1b
        /*004e*/ 	.short	0x00ff


	//----- nvinfo : EIATTR_MERCURY_ISA_VERSION
	.align		4
        /*0050*/ 	.byte	0x03, 0x5f
        /*0052*/ 	.short	0x0101


	//----- nvinfo : EIATTR_VRC_CTA_INIT_COUNT
	.align		4
        /*0054*/ 	.byte	0x02, 0x4a
	.zero		1
	.zero		1


	//----- nvinfo : EIATTR_EXIT_INSTR_OFFSETS
	.align		4
        /*0058*/ 	.byte	0x04, 0x1c
        /*005a*/ 	.short	(.L_17 - .L_16)


	//   ....[0]....
.L_16:
        /*005c*/ 	.word	0x00000090


	//   ....[1]....
        /*0060*/ 	.word	0x00000550


	//   ....[2]....
        /*0064*/ 	.word	0x000006b0


	//   ....[3]....
        /*0068*/ 	.word	0x00000850


	//----- nvinfo : EIATTR_CRS_STACK_SIZE
	.align		4
.L_17:
        /*006c*/ 	.byte	0x04, 0x1e
        /*006e*/ 	.short	(.L_19 - .L_18)
.L_18:
        /*0070*/ 	.word	0x00000000


	//----- nvinfo : EIATTR_CBANK_PARAM_SIZE
	.align		4
.L_19:
        /*0074*/ 	.byte	0x03, 0x19
        /*0076*/ 	.short	0x0018


	//----- nvinfo : EIATTR_PARAM_CBANK
	.align		4
        /*0078*/ 	.byte	0x04, 0x0a
        /*007a*/ 	.short	(.L_21 - .L_20)
	.align		4
.L_20:
        /*007c*/ 	.word	index@(.nv.constant0._Z9mergePassPiS_ii)
        /*0080*/ 	.short	0x0380
        /*0082*/ 	.short	0x0018


	//----- nvinfo : EIATTR_SW_WAR
	.align		4
.L_21:
        /*0084*/ 	.byte	0x04, 0x36
        /*0086*/ 	.short	(.L_23 - .L_22)
.L_22:
        /*0088*/ 	.word	0x00000008
.L_23:


//--------------------- .nv.callgraph             --------------------------
	.section	.nv.callgraph,"",@"SHT_CUDA_CALLGRAPH"
	.align	4
	.sectionentsize	8
	.align		4
        /*0000*/ 	.word	0x00000000
	.align		4
        /*0004*/ 	.word	0xffffffff
	.align		4
        /*0008*/ 	.word	0x00000000
	.align		4
        /*000c*/ 	.word	0xfffffffe
	.align		4
        /*0010*/ 	.word	0x00000000
	.align		4
        /*0014*/ 	.word	0xfffffffd
	.align		4
        /*0018*/ 	.word	0x00000000
	.align		4
        /*001c*/ 	.word	0xfffffffc


//--------------------- .text._Z9mergePassPiS_ii  --------------------------
	.section	.text._Z9mergePassPiS_ii,"ax",@progbits
	.align	128
        .global         _Z9mergePassPiS_ii
        .type           _Z9mergePassPiS_ii,@function
        .size           _Z9mergePassPiS_ii,(.L_x_14 - _Z9mergePassPiS_ii)
        .other          _Z9mergePassPiS_ii,@"STO_CUDA_ENTRY STV_DEFAULT"
_Z9mergePassPiS_ii:
.text._Z9mergePassPiS_ii:
[----:B------:R-:W-:Y:S01]  /*0000*/  LDC R1, c[0x0][0x37c] ;  /* 0x0000df00ff017b82 */ /* 0x000fe20000000800 */
[----:B------:R-:W0:Y:S07]  /*0010*/  S2R R0, SR_TID.X ;  /* 0x0000000000007919 */ /* 0x000e2e0000002100 */
[----:B------:R-:W0:Y:S08]  /*0020*/  S2UR UR4, SR_CTAID.X ;  /* 0x00000000000479c3 */ /* 0x000e300000002500 */
[----:B------:R-:W0:Y:S08]  /*0030*/  LDC R3, c[0x0][0x360] ;  /* 0x0000d800ff037b82 */ /* 0x000e300000000800 */
[----:B------:R-:W1:Y:S01]  /*0040*/  LDC.64 R6, c[0x0][0x390] ;  /* 0x0000e400ff067b82 */ /* 0x000e620000000a00 */
[----:B0-----:R-:W-:-:S04]  /*0050*/  IMAD R3, R3, UR4, R0 ;  /* 0x0000000403037c24 */ /* 0x001fc8000f8e0200 */
[----:B-1----:R-:W-:-:S04]  /*0060*/  IMAD R3, R3, R6, RZ ;  /* 0x0000000603037224 */ /* 0x002fc800078e02ff */
[----:B------:R-:W-:-:S05]  /*0070*/  IMAD.SHL.U32 R0, R3, 0x2, RZ ;  /* 0x0000000203007824 */ /* 0x000fca00078e00ff */
[----:B------:R-:W-:-:S13]  /*0080*/  ISETP.GE.AND P0, PT, R0, R7, PT ;  /* 0x000000070000720c */ /* 0x000fda0003f06270 */
[----:B------:R-:W-:Y:S05]  /*0090*/  @P0 EXIT ;  /* 0x000000000000094d */ /* 0x000fea0003800000 */
[----:B------:R-:W-:Y:S01]  /*00a0*/  IMAD.MOV.U32 R5, RZ, RZ, R0 ;  /* 0x000000ffff057224 */ /* 0x000fe200078e0000 */
[----:B------:R-:W0:Y:S01]  /*00b0*/  LDC.64 R12, c[0x0][0x380] ;  /* 0x0000e000ff0c7b82 */ /* 0x000e220000000a00 */
[----:B------:R-:W1:Y:S01]  /*00c0*/  LDCU.64 UR8, c[0x0][0x358] ;  /* 0x00006b00ff0877ac */ /* 0x000e620008000a00 */
[----:B------:R-:W-:Y:S01]  /*00d0*/  BSSY.RECONVERGENT B0, `(.L_x_0) ;  /* 0x0000018000007945 */ /* 0x000fe20003800200 */
[----:B------:R-:W-:Y:S01]  /*00e0*/  IMAD.MOV.U32 R0, RZ, RZ, R5 ;  /* 0x000000ffff007224 */ /* 0x000fe200078e0005 */
[----:B------:R-:W-:-:S04]  /*00f0*/  IADD3 R4, PT, PT, R5, R6, RZ ;  /* 0x0000000605047210 */ /* 0x000fc80007ffe0ff */
[C---:B------:R-:W-:Y:S01]  /*0100*/  VIADDMNMX R2, R4.reuse, R6, R7, PT ;  /* 0x0000000604027246 */ /* 0x040fe20003800107 */
[----:B------:R-:W2:Y:S03]  /*0110*/  LDC.64 R14, c[0x0][0x388] ;  /* 0x0000e200ff0e7b82 */ /* 0x000ea60000000a00 */
[C---:B------:R-:W-:Y:S02]  /*0120*/  ISETP.GE.AND P0, PT, R4.reuse, R2, PT ;  /* 0x000000020400720c */ /* 0x040fe40003f06270 */
[----:B------:R-:W-:Y:S02]  /*0130*/  VIMNMX R4, PT, PT, R4, R7, PT ;  /* 0x0000000704047248 */ /* 0x000fe40003fe0100 */
[----:B------:R-:W-:-:S03]  /*0140*/  ISETP.LT.OR P0, PT, R6, 0x1, P0 ;  /* 0x000000010600780c */ /* 0x000fc60000701670 */
[----:B------:R-:W-:-:S10]  /*0150*/  IMAD.MOV.U32 R3, RZ, RZ, R4 ;  /* 0x000000ffff037224 */ /* 0x000fd400078e0004 */
[----:B-1----:R-:W-:Y:S05]  /*0160*/  @P0 BRA `(.L_x_1) ;  /* 0x0000000000380947 */ /* 0x002fea0003800000 */
.L_x_2:
[----:B0-----:R-:W-:-:S04]  /*0170*/  IMAD.WIDE R6, R5, 0x4, R12 ;  /* 0x0000000405067825 */ /* 0x001fc800078e020c */
[----:B------:R-:W-:Y:S02]  /*0180*/  IMAD.WIDE R8, R3, 0x4, R12 ;  /* 0x0000000403087825 */ /* 0x000fe400078e020c */
[----:B------:R-:W3:Y:S04]  /*0190*/  LDG.E R7, desc[UR8][R6.64] ;  /* 0x0000000806077981 */ /* 0x000ee8000c1e1900 */
[----:B------:R-:W3:Y:S01]  /*01a0*/  LDG.E R8, desc[UR8][R8.64] ;  /* 0x0000000808087981 */ /* 0x000ee2000c1e1900 */
[----:B--2---:R-:W-:-:S04]  /*01b0*/  IMAD.WIDE R10, R0, 0x4, R14 ;  /* 0x00000004000a7825 */ /* 0x004fc800078e020e */
[----:B------:R-:W-:Y:S01]  /*01c0*/  VIADD R0, R0, 0x1 ;  /* 0x0000000100007836 */ /* 0x000fe20000000000 */
[----:B---3--:R-:W-:-:S13]  /*01d0*/  ISETP.GT.AND P0, PT, R7, R8, PT ;  /* 0x000000080700720c */ /* 0x008fda0003f04270 */
[----:B------:R-:W-:Y:S01]  /*01e0*/  @!P0 VIADD R5, R5, 0x1 ;  /* 0x0000000105058836 */ /* 0x000fe20000000000 */
[----:B------:R-:W-:Y:S01]  /*01f0*/  @P0 IADD3 R3, PT, PT, R3, 0x1, RZ ;  /* 0x0000000103030810 */ /* 0x000fe20007ffe0ff */
[----:B------:R1:W-:Y:S03]  /*0200*/  @!P0 STG.E desc[UR8][R10.64], R7 ;  /* 0x000000070a008986 */ /* 0x0003e6000c101908 */
[----:B------:R-:W-:Y:S01]  /*0210*/  ISETP.LT.AND P1, PT, R5, R4, PT ;  /* 0x000000040500720c */ /* 0x000fe20003f21270 */
[----:B------:R1:W-:Y:S01]  /*0220*/  @P0 STG.E desc[UR8][R10.64], R8 ;  /* 0x000000080a000986 */ /* 0x0003e2000c101908 */
[----:B------:R-:W-:-:S13]  /*0230*/  ISETP.GE.AND P0, PT, R3, R2, PT ;  /* 0x000000020300720c */ /* 0x000fda0003f06270 */
[----:B-1----:R-:W-:Y:S05]  /*0240*/  @!P0 BRA P1, `(.L_x_2) ;  /* 0xfffffffc00c88947 */ /* 0x002fea000083ffff */
.L_x_1:
[----:B------:R-:W-:Y:S05]  /*0250*/  BSYNC.RECONVERGENT B0 ;  /* 0x0000000000007941 */ /* 0x000fea0003800200 */
.L_x_0:
[----:B------:R-:W-:Y:S01]  /*0260*/  ISETP.GE.AND P0, PT, R5, R4, PT ;  /* 0x000000040500720c */ /* 0x000fe20003f06270 */
[----:B------:R-:W-:-:S12]  /*0270*/  BSSY.RECONVERGENT B0, `(.L_x_3) ;  /* 0x000002c000007945 */ /* 0x000fd80003800200 */
[----:B------:R-:W-:Y:S05]  /*0280*/  @P0 BRA `(.L_x_4) ;  /* 0x0000000000a80947 */ /* 0x000fea0003800000 */
[----:B------:R-:W-:Y:S01]  /*0290*/  IADD3 R6, PT, PT, R4, -R5, RZ ;  /* 0x8000000504067210 */ /* 0x000fe20007ffe0ff */
[----:B------:R-:W-:Y:S01]  /*02a0*/  IMAD.IADD R7, R5, 0x1, -R4 ;  /* 0x0000000105077824 */ /* 0x000fe200078e0a04 */
[----:B------:R-:W-:Y:S02]  /*02b0*/  BSSY.RECONVERGENT B1, `(.L_x_5) ;  /* 0x0000010000017945 */ /* 0x000fe40003800200 */
[----:B------:R-:W-:Y:S02]  /*02c0*/  LOP3.LUT P1, R6, R6, 0x3, RZ, 0xc0, !PT ;  /* 0x0000000306067812 */ /* 0x000fe4000782c0ff */
[----:B------:R-:W-:-:S11]  /*02d0*/  ISETP.GT.U32.AND P0, PT, R7, -0x4, PT ;  /* 0xfffffffc0700780c */ /* 0x000fd60003f04070 */
[----:B------:R-:W-:Y:S05]  /*02e0*/  @!P1 BRA `(.L_x_6) ;  /* 0x0000000000309947 */ /* 0x000fea0003800000 */
[----:B0-----:R-:W0:Y:S01]  /*02f0*/  LDC.64 R12, c[0x0][0x380] ;  /* 0x0000e000ff0c7b82 */ /* 0x001e220000000a00 */
[----:B--2---:R-:W-:-:S07]  /*0300*/  IMAD.MOV R14, RZ, RZ, -R6 ;  /* 0x000000ffff0e7224 */ /* 0x004fce00078e0a06 */
[----:B------:R-:W1:Y:S02]  /*0310*/  LDC.64 R10, c[0x0][0x388] ;  /* 0x0000e200ff0a7b82 */ /* 0x000e640000000a00 */
.L_x_7:
[----:B0--3--:R-:W-:-:S06]  /*0320*/  IMAD.WIDE R8, R5, 0x4, R12 ;  /* 0x0000000405087825 */ /* 0x009fcc00078e020c */
[----:B------:R-:W2:Y:S01]  /*0330*/  LDG.E R9, desc[UR8][R8.64] ;  /* 0x0000000808097981 */ /* 0x000ea2000c1e1900 */
[----:B-1----:R-:W-:Y:S01]  /*0340*/  IMAD.WIDE R6, R0, 0x4, R10 ;  /* 0x0000000400067825 */ /* 0x002fe200078e020a */
[----:B------:R-:W-:Y:S02]  /*0350*/  IADD3 R14, PT, PT, R14, 0x1, RZ ;  /* 0x000000010e0e7810 */ /* 0x000fe40007ffe0ff */
[----:B------:R-:W-:Y:S01]  /*0360*/  IADD3 R0, PT, PT, R0, 0x1, RZ ;  /* 0x0000000100007810 */ /* 0x000fe20007ffe0ff */
[----:B------:R-:W-:Y:S01]  /*0370*/  VIADD R5, R5, 0x1 ;  /* 0x0000000105057836 */ /* 0x000fe20000000000 */
[----:B------:R-:W-:Y:S01]  /*0380*/  ISETP.NE.AND P1, PT, R14, RZ, PT ;  /* 0x000000ff0e00720c */ /* 0x000fe20003f25270 */
[----:B--2---:R3:W-:-:S12]  /*0390*/  STG.E desc[UR8][R6.64], R9 ;  /* 0x0000000906007986 */ /* 0x0047d8000c101908 */
[----:B------:R-:W-:Y:S05]  /*03a0*/  @P1 BRA `(.L_x_7) ;  /* 0xfffffffc00dc1947 */ /* 0x000fea000383ffff */
.L_x_6:
[----:B------:R-:W-:Y:S05]  /*03b0*/  BSYNC.RECONVERGENT B1 ;  /* 0x0000000000017941 */ /* 0x000fea0003800200 */
.L_x_5:
[----:B------:R-:W-:Y:S05]  /*03c0*/  @P0 BRA `(.L_x_4) ;  /* 0x0000000000580947 */ /* 0x000fea0003800000 */
[----:B---3--:R-:W1:Y:S01]  /*03d0*/  LDC.64 R6, c[0x0][0x388] ;  /* 0x0000e200ff067b82 */ /* 0x008e620000000a00 */
[----:B------:R-:W-:-:S07]  /*03e0*/  IMAD.IADD R4, R5, 0x1, -R4 ;  /* 0x0000000105047824 */ /* 0x000fce00078e0a04 */
[----:B------:R-:W3:Y:S01]  /*03f0*/  LDC.64 R8, c[0x0][0x380] ;  /* 0x0000e000ff087b82 */ /* 0x000ee20000000a00 */
[----:B-1----:R-:W-:-:S05]  /*0400*/  IADD3 R6, P1, PT, R6, 0x8, RZ ;  /* 0x0000000806067810 */ /* 0x002fca0007f3e0ff */
[----:B------:R-:W-:Y:S01]  /*0410*/  IMAD.X R7, RZ, RZ, R7, P1 ;  /* 0x000000ffff077224 */ /* 0x000fe200008e0607 */
[----:B---3--:R-:W-:-:S04]  /*0420*/  IADD3 R8, P0, PT, R8, 0x8, RZ ;  /* 0x0000000808087810 */ /* 0x008fc80007f1e0ff */
[----:B------:R-:W-:-:S09]  /*0430*/  IADD3.X R9, PT, PT, RZ, R9, RZ, P0, !PT ;  /* 0x00000009ff097210 */ /* 0x000fd200007fe4ff */
.L_x_8:
[----:B------:R-:W-:-:S05]  /*0440*/  IMAD.WIDE R10, R5, 0x4, R8 ;  /* 0x00000004050a7825 */ /* 0x000fca00078e0208 */
[----:B-12---:R-:W2:Y:S01]  /*0450*/  LDG.E R15, desc[UR8][R10.64+-0x8] ;  /* 0xfffff8080a0f7981 */ /* 0x006ea2000c1e1900 */
[----:B0-----:R-:W-:-:S05]  /*0460*/  IMAD.WIDE R12, R0, 0x4, R6 ;  /* 0x00000004000c7825 */ /* 0x001fca00078e0206 */
[----:B--2---:R1:W-:Y:S04]  /*0470*/  STG.E desc[UR8][R12.64+-0x8], R15 ;  /* 0xfffff80f0c007986 */ /* 0x0043e8000c101908 */
[----:B------:R-:W2:Y:S04]  /*0480*/  LDG.E R17, desc[UR8][R10.64+-0x4] ;  /* 0xfffffc080a117981 */ /* 0x000ea8000c1e1900 */
[----:B--2---:R1:W-:Y:S04]  /*0490*/  STG.E desc[UR8][R12.64+-0x4], R17 ;  /* 0xfffffc110c007986 */ /* 0x0043e8000c101908 */
[----:B------:R-:W2:Y:S04]  /*04a0*/  LDG.E R19, desc[UR8][R10.64] ;  /* 0x000000080a137981 */ /* 0x000ea8000c1e1900 */
[----:B--2---:R1:W-:Y:S04]  /*04b0*/  STG.E desc[UR8][R12.64], R19 ;  /* 0x000000130c007986 */ /* 0x0043e8000c101908 */
[----:B------:R-:W2:Y:S01]  /*04c0*/  LDG.E R21, desc[UR8][R10.64+0x4] ;  /* 0x000004080a157981 */ /* 0x000ea2000c1e1900 */
[----:B------:R-:W-:Y:S01]  /*04d0*/  IADD3 R4, PT, PT, R4, 0x4, RZ ;  /* 0x0000000404047810 */ /* 0x000fe20007ffe0ff */
[----:B------:R-:W-:Y:S01]  /*04e0*/  VIADD R5, R5, 0x4 ;  /* 0x0000000405057836 */ /* 0x000fe20000000000 */
[----:B------:R-:W-:-:S02]  /*04f0*/  IADD3 R0, PT, PT, R0, 0x4, RZ ;  /* 0x0000000400007810 */ /* 0x000fc40007ffe0ff */
[----:B------:R-:W-:Y:S01]  /*0500*/  ISETP.NE.AND P0, PT, R4, RZ, PT ;  /* 0x000000ff0400720c */ /* 0x000fe20003f05270 */
[----:B--2---:R1:W-:-:S12]  /*0510*/  STG.E desc[UR8][R12.64+0x4], R21 ;  /* 0x000004150c007986 */ /* 0x0043d8000c101908 */
[----:B------:R-:W-:Y:S05]  /*0520*/  @P0 BRA `(.L_x_8) ;  /* 0xfffffffc00c40947 */ /* 0x000fea000383ffff */
.L_x_4:
[----:B------:R-:W-:Y:S05]  /*0530*/  BSYNC.RECONVERGENT B0 ;  /* 0x0000000000007941 */ /* 0x000fea0003800200 */
.L_x_3:
[----:B------:R-:W-:-:S13]  /*0540*/  ISETP.GE.AND P0, PT, R3, R2, PT ;  /* 0x000000020300720c */ /* 0x000fda0003f06270 */
[----:B------:R-:W-:Y:S05]  /*0550*/  @P0 EXIT ;  /* 0x000000000000094d */ /* 0x000fea0003800000 */
[C-C-:B------:R-:W-:Y:S01]  /*0560*/  IMAD.IADD R4, R2.reuse, 0x1, -R3.reuse ;  /* 0x0000000102047824 */ /* 0x140fe200078e0a03 */
[----:B------:R-:W-:Y:S01]  /*0570*/  IADD3 R5, PT, PT, -R2, R3, RZ ;  /* 0x0000000302057210 */ /* 0x000fe20007ffe1ff */
[----:B------:R-:W-:Y:S01]  /*0580*/  BSSY.RECONVERGENT B0, `(.L_x_9) ;  /* 0x0000012000007945 */ /* 0x000fe20003800200 */
[----:B01----:R-:W-:Y:S02]  /*0590*/  IMAD.MOV.U32 R13, RZ, RZ, R3 ;  /* 0x000000ffff0d7224 */ /* 0x003fe400078e0003 */
[----:B------:R-:W-:Y:S02]  /*05a0*/  LOP3.LUT P1, R4, R4, 0x3, RZ, 0xc0, !PT ;  /* 0x0000000304047812 */ /* 0x000fe4000782c0ff */
[----:B------:R-:W-:-:S11]  /*05b0*/  ISETP.GT.U32.AND P0, PT, R5, -0x4, PT ;  /* 0xfffffffc0500780c */ /* 0x000fd60003f04070 */
[----:B------:R-:W-:Y:S05]  /*05c0*/  @!P1 BRA `(.L_x_10) ;  /* 0x0000000000349947 */ /* 0x000fea0003800000 */
[----:B------:R-:W0:Y:S01]  /*05d0*/  LDC.64 R10, c[0x0][0x380] ;  /* 0x0000e000ff0a7b82 */ /* 0x000e220000000a00 */
[----:B------:R-:W-:Y:S01]  /*05e0*/  IADD3 R12, PT, PT, -R4, RZ, RZ ;  /* 0x000000ff040c7210 */ /* 0x000fe20007ffe1ff */
[----:B------:R-:W-:-:S06]  /*05f0*/  IMAD.MOV.U32 R13, RZ, RZ, R3 ;  /* 0x000000ffff0d7224 */ /* 0x000fcc00078e0003 */
[----:B---3--:R-:W1:Y:S02]  /*0600*/  LDC.64 R6, c[0x0][0x388] ;  /* 0x0000e200ff067b82 */ /* 0x008e640000000a00 */
.L_x_11:
[----:B0---4-:R-:W-:-:S06]  /*0610*/  IMAD.WIDE R4, R13, 0x4, R10 ;  /* 0x000000040d047825 */ /* 0x011fcc00078e020a */
[----:B------:R-:W3:Y:S01]  /*0620*/  LDG.E R5, desc[UR8][R4.64] ;  /* 0x0000000804057981 */ /* 0x000ee2000c1e1900 */
[----:B-1----:R-:W-:Y:S01]  /*0630*/  IMAD.WIDE R8, R0, 0x4, R6 ;  /* 0x0000000400087825 */ /* 0x002fe200078e0206 */
[----:B------:R-:W-:Y:S02]  /*0640*/  IADD3 R12, PT, PT, R12, 0x1, RZ ;  /* 0x000000010c0c7810 */ /* 0x000fe40007ffe0ff */
[----:B------:R-:W-:Y:S01]  /*0650*/  IADD3 R0, PT, PT, R0, 0x1, RZ ;  /* 0x0000000100007810 */ /* 0x000fe20007ffe0ff */
[----:B------:R-:W-:Y:S01]  /*0660*/  VIADD R13, R13, 0x1 ;  /* 0x000000010d0d7836 */ /* 0x000fe20000000000 */
[----:B------:R-:W-:Y:S01]  /*0670*/  ISETP.NE.AND P1, PT, R12, RZ, PT ;  /* 0x000000ff0c00720c */ /* 0x000fe20003f25270 */
[----:B---3--:R4:W-:-:S12]  /*0680*/  STG.E desc[UR8][R8.64], R5 ;  /* 0x0000000508007986 */ /* 0x0089d8000c101908 */
[----:B------:R-:W-:Y:S05]  /*0690*/  @P1 BRA `(.L_x_11) ;  /* 0xfffffffc00dc1947 */ /* 0x000fea000383ffff */
.L_x_10:
[----:B------:R-:W-:Y:S05]  /*06a0*/  BSYNC.RECONVERGENT B0 ;  /* 0x0000000000007941 */ /* 0x000fea0003800200 */
.L_x_9:
[----:B------:R-:W-:Y:S05]  /*06b0*/  @P0 EXIT ;  /* 0x000000000000094d */ /* 0x000fea0003800000 */
[----:B------:R-:W0:Y:S01]  /*06c0*/  LDCU.128 UR4, c[0x0][0x380] ;  /* 0x00007000ff0477ac */ /* 0x000e220008000c00 */
[----:B---3--:R-:W-:Y:S01]  /*06d0*/  IMAD.IADD R6, R13, 0x1, -R2 ;  /* 0x000000010d067824 */ /* 0x008fe200078e0a02 */
[----:B0-----:R-:W-:Y:S02]  /*06e0*/  UIADD3 UR4, UP0, UPT, UR4, 0x8, URZ ;  /* 0x0000000804047890 */ /* 0x001fe4000ff1e0ff */
[----:B------:R-:W-:Y:S02]  /*06f0*/  UIADD3 UR6, UP1, UPT, UR6, 0x8, URZ ;  /* 0x0000000806067890 */ /* 0x000fe4000ff3e0ff */
[----:B------:R-:W-:Y:S02]  /*0700*/  UIADD3.X UR5, UPT, UPT, URZ, UR5, URZ, UP0, !UPT ;  /* 0x00000005ff057290 */ /* 0x000fe400087fe4ff */
[----:B------:R-:W-:-:S12]  /*0710*/  UIADD3.X UR7, UPT, UPT, URZ, UR7, URZ, UP1, !UPT ;  /* 0x00000007ff077290 */ /* 0x000fd80008ffe4ff */
.L_x_12:
[----:B------:R-:W-:Y:S01]  /*0720*/  MOV R2, UR4 ;  /* 0x0000000400027c02 */ /* 0x000fe20008000f00 */
[----:B------:R-:W-:-:S04]  /*0730*/  IMAD.U32 R3, RZ, RZ, UR5 ;  /* 0x00000005ff037e24 */ /* 0x000fc8000f8e00ff */
[----:B------:R-:W-:-:S05]  /*0740*/  IMAD.WIDE R2, R13, 0x4, R2 ;  /* 0x000000040d027825 */ /* 0x000fca00078e0202 */
[----:B0-----:R-:W3:Y:S01]  /*0750*/  LDG.E R7, desc[UR8][R2.64+-0x8] ;  /* 0xfffff80802077981 */ /* 0x001ee2000c1e1900 */
[----:B------:R-:W-:Y:S01]  /*0760*/  MOV R4, UR6 ;  /* 0x0000000600047c02 */ /* 0x000fe20008000f00 */
[----:B----4-:R-:W-:-:S04]  /*0770*/  IMAD.U32 R5, RZ, RZ, UR7 ;  /* 0x00000007ff057e24 */ /* 0x010fc8000f8e00ff */
[----:B------:R-:W-:-:S05]  /*0780*/  IMAD.WIDE R4, R0, 0x4, R4 ;  /* 0x0000000400047825 */ /* 0x000fca00078e0204 */
[----:B---3--:R0:W-:Y:S04]  /*0790*/  STG.E desc[UR8][R4.64+-0x8], R7 ;  /* 0xfffff80704007986 */ /* 0x0081e8000c101908 */
[----:B------:R-:W3:Y:S04]  /*07a0*/  LDG.E R9, desc[UR8][R2.64+-0x4] ;  /* 0xfffffc0802097981 */ /* 0x000ee8000c1e1900 */
[----:B---3--:R0:W-:Y:S04]  /*07b0*/  STG.E desc[UR8][R4.64+-0x4], R9 ;  /* 0xfffffc0904007986 */ /* 0x0081e8000c101908 */
[----:B------:R-:W3:Y:S04]  /*07c0*/  LDG.E R11, desc[UR8][R2.64] ;  /* 0x00000008020b7981 */ /* 0x000ee8000c1e1900 */
[----:B---3--:R0:W-:Y:S04]  /*07d0*/  STG.E desc[UR8][R4.64], R11 ;  /* 0x0000000b04007986 */ /* 0x0081e8000c101908 */
[----:B--2---:R-:W2:Y:S01]  /*07e0*/  LDG.E R15, desc[UR8][R2.64+0x4] ;  /* 0x00000408020f7981 */ /* 0x004ea2000c1e1900 */
[----:B------:R-:W-:Y:S01]  /*07f0*/  IADD3 R6, PT, PT, R6, 0x4, RZ ;  /* 0x0000000406067810 */ /* 0x000fe20007ffe0ff */
[----:B------:R-:W-:Y:S01]  /*0800*/  VIADD R13, R13, 0x4 ;  /* 0x000000040d0d7836 */ /* 0x000fe20000000000 */
[----:B------:R-:W-:-:S02]  /*0810*/  IADD3 R0, PT, PT, R0, 0x4, RZ ;  /* 0x0000000400007810 */ /* 0x000fc40007ffe0ff */
[----:B------:R-:W-:Y:S01]  /*0820*/  ISETP.NE.AND P0, PT, R6, RZ, PT ;  /* 0x000000ff0600720c */ /* 0x000fe20003f05270 */
[----:B--2---:R0:W-:-:S12]  /*0830*/  STG.E desc[UR8][R4.64+0x4], R15 ;  /* 0x0000040f04007986 */ /* 0x0041d8000c101908 */
[----:B------:R-:W-:Y:S05]  /*0840*/  @P0 BRA `(.L_x_12) ;  /* 0xfffffffc00b40947 */ /* 0x000fea000383ffff */
[----:B------:R-:W-:Y:S05]  /*0850*/  EXIT ;  /* 0x000000000000794d */ /* 0x000fea0003800000 */
.L_x_13:
[----:B------:R-:W-:-:S00]  /*0860*/  BRA `(.L_x_13) ;  /* 0xfffffffc00fc7947 */ /* 0x000fc0000383ffff */
[----:B------:R-:W-:-:S00]  /*0870*/  NOP ;  /* 0x0000000000007918 */ /* 0x000fc00000000000 */
        /* <DEDUP_REMOVED lines=8> */
.L_x_14:


//--------------------- .nv.shared.reserved.0     --------------------------
	.section	.nv.shared.reserved.0,"aw",@nobits
	.weak		__nv_reservedSMEM_offset_0_alias
	.size		__nv_reservedSMEM_offset_0_alias, 0, 64
	.other		__nv_reservedSMEM_offset_0_alias,@"STO_CUDA_RESERVED_SHARED STV_DEFAULT"
__nv_reservedSMEM_offset_0_alias:
	.zero		0
	.zero		64


//--------------------- .nv.constant0._Z9mergePassPiS_ii --------------------------
	.section	.nv.constant0._Z9mergePassPiS_ii,"a",@progbits
	.sectionflags	@""
	.align	4
.nv.constant0._Z9mergePassPiS_ii:
	.zero		920


//--------------------- SYMBOLS --------------------------

	.type		.nv.reservedSmem.offset0,@object
	.size		.nv.reservedSmem.offset0,0x4
